//
// Generated by NVIDIA NVVM Compiler
//
// Compiler Build ID: CL-36424714
// Cuda compilation tools, release 13.0, V13.0.88
// Based on NVVM 20.0.0
//

.version 9.0
.target sm_100
.address_size 64

	// .globl	_Z3runPhhjPj

.visible .entry _Z3runPhhjPj(
	.param .u64 .ptr .align 1 _Z3runPhhjPj_param_0,
	.param .u8 _Z3runPhhjPj_param_1,
	.param .u32 _Z3runPhhjPj_param_2,
	.param .u64 .ptr .align 1 _Z3runPhhjPj_param_3
)
{
	.local .align 16 .b8 	__local_depot0[2048];
	.reg .b64 	%SP;
	.reg .b64 	%SPL;
	.reg .pred 	%p<10>;
	.reg .b16 	%rs<37>;
	.reg .b32 	%r<161>;
	.reg .b64 	%rd<79>;

	mov.u64 	%SPL, __local_depot0;
	ld.param.u64 	%rd21, [_Z3runPhhjPj_param_0];
	ld.param.u8 	%rs1, [_Z3runPhhjPj_param_1];
	ld.param.u32 	%r11, [_Z3runPhhjPj_param_2];
	ld.param.u64 	%rd20, [_Z3runPhhjPj_param_3];
	cvta.to.global.u64 	%rd75, %rd21;
	add.u64 	%rd2, %SPL, 0;
	mov.u32 	%r12, %ctaid.x;
	mov.u32 	%r13, %ntid.x;
	mov.u32 	%r14, %tid.x;
	mad.lo.s32 	%r1, %r12, %r13, %r14;
	cvt.u64.u32 	%rd3, %r1;
	cvt.u64.u16 	%rd4, %rs1;
	cvt.u32.u16 	%r2, %rs1;
	div.u32 	%r3, %r1, %r2;
	mov.b32 	%r15, 0;
	st.local.v4.u32 	[%rd2], {%r15, %r15, %r15, %r15};
	st.local.v4.u32 	[%rd2+16], {%r15, %r15, %r15, %r15};
	st.local.v4.u32 	[%rd2+32], {%r15, %r15, %r15, %r15};
	st.local.v4.u32 	[%rd2+48], {%r15, %r15, %r15, %r15};
	add.s64 	%rd78, %rd2, 64;
	st.local.v4.u32 	[%rd2+64], {%r15, %r15, %r15, %r15};
	st.local.v4.u32 	[%rd2+80], {%r15, %r15, %r15, %r15};
	st.local.v4.u32 	[%rd2+96], {%r15, %r15, %r15, %r15};
	st.local.v4.u32 	[%rd2+112], {%r15, %r15, %r15, %r15};
	st.local.v4.u32 	[%rd2+128], {%r15, %r15, %r15, %r15};
	st.local.v4.u32 	[%rd2+144], {%r15, %r15, %r15, %r15};
	st.local.v4.u32 	[%rd2+160], {%r15, %r15, %r15, %r15};
	st.local.v4.u32 	[%rd2+176], {%r15, %r15, %r15, %r15};
	st.local.v4.u32 	[%rd2+192], {%r15, %r15, %r15, %r15};
	st.local.v4.u32 	[%rd2+208], {%r15, %r15, %r15, %r15};
	st.local.v4.u32 	[%rd2+224], {%r15, %r15, %r15, %r15};
	st.local.v4.u32 	[%rd2+240], {%r15, %r15, %r15, %r15};
	st.local.v4.u32 	[%rd2+256], {%r15, %r15, %r15, %r15};
	st.local.v4.u32 	[%rd2+272], {%r15, %r15, %r15, %r15};
	st.local.v4.u32 	[%rd2+288], {%r15, %r15, %r15, %r15};
	st.local.v4.u32 	[%rd2+304], {%r15, %r15, %r15, %r15};
	st.local.v4.u32 	[%rd2+320], {%r15, %r15, %r15, %r15};
	st.local.v4.u32 	[%rd2+336], {%r15, %r15, %r15, %r15};
	st.local.v4.u32 	[%rd2+352], {%r15, %r15, %r15, %r15};
	st.local.v4.u32 	[%rd2+368], {%r15, %r15, %r15, %r15};
	st.local.v4.u32 	[%rd2+384], {%r15, %r15, %r15, %r15};
	st.local.v4.u32 	[%rd2+400], {%r15, %r15, %r15, %r15};
	st.local.v4.u32 	[%rd2+416], {%r15, %r15, %r15, %r15};
	st.local.v4.u32 	[%rd2+432], {%r15, %r15, %r15, %r15};
	st.local.v4.u32 	[%rd2+448], {%r15, %r15, %r15, %r15};
	st.local.v4.u32 	[%rd2+464], {%r15, %r15, %r15, %r15};
	st.local.v4.u32 	[%rd2+480], {%r15, %r15, %r15, %r15};
	st.local.v4.u32 	[%rd2+496], {%r15, %r15, %r15, %r15};
	st.local.v4.u32 	[%rd2+512], {%r15, %r15, %r15, %r15};
	st.local.v4.u32 	[%rd2+528], {%r15, %r15, %r15, %r15};
	st.local.v4.u32 	[%rd2+544], {%r15, %r15, %r15, %r15};
	st.local.v4.u32 	[%rd2+560], {%r15, %r15, %r15, %r15};
	st.local.v4.u32 	[%rd2+576], {%r15, %r15, %r15, %r15};
	st.local.v4.u32 	[%rd2+592], {%r15, %r15, %r15, %r15};
	st.local.v4.u32 	[%rd2+608], {%r15, %r15, %r15, %r15};
	st.local.v4.u32 	[%rd2+624], {%r15, %r15, %r15, %r15};
	st.local.v4.u32 	[%rd2+640], {%r15, %r15, %r15, %r15};
	st.local.v4.u32 	[%rd2+656], {%r15, %r15, %r15, %r15};
	st.local.v4.u32 	[%rd2+672], {%r15, %r15, %r15, %r15};
	st.local.v4.u32 	[%rd2+688], {%r15, %r15, %r15, %r15};
	st.local.v4.u32 	[%rd2+704], {%r15, %r15, %r15, %r15};
	st.local.v4.u32 	[%rd2+720], {%r15, %r15, %r15, %r15};
	st.local.v4.u32 	[%rd2+736], {%r15, %r15, %r15, %r15};
	st.local.v4.u32 	[%rd2+752], {%r15, %r15, %r15, %r15};
	st.local.v4.u32 	[%rd2+768], {%r15, %r15, %r15, %r15};
	st.local.v4.u32 	[%rd2+784], {%r15, %r15, %r15, %r15};
	st.local.v4.u32 	[%rd2+800], {%r15, %r15, %r15, %r15};
	st.local.v4.u32 	[%rd2+816], {%r15, %r15, %r15, %r15};
	st.local.v4.u32 	[%rd2+832], {%r15, %r15, %r15, %r15};
	st.local.v4.u32 	[%rd2+848], {%r15, %r15, %r15, %r15};
	st.local.v4.u32 	[%rd2+864], {%r15, %r15, %r15, %r15};
	st.local.v4.u32 	[%rd2+880], {%r15, %r15, %r15, %r15};
	st.local.v4.u32 	[%rd2+896], {%r15, %r15, %r15, %r15};
	st.local.v4.u32 	[%rd2+912], {%r15, %r15, %r15, %r15};
	st.local.v4.u32 	[%rd2+928], {%r15, %r15, %r15, %r15};
	st.local.v4.u32 	[%rd2+944], {%r15, %r15, %r15, %r15};
	st.local.v4.u32 	[%rd2+960], {%r15, %r15, %r15, %r15};
	st.local.v4.u32 	[%rd2+976], {%r15, %r15, %r15, %r15};
	st.local.v4.u32 	[%rd2+992], {%r15, %r15, %r15, %r15};
	st.local.v4.u32 	[%rd2+1008], {%r15, %r15, %r15, %r15};
	st.local.v4.u32 	[%rd2+1024], {%r15, %r15, %r15, %r15};
	st.local.v4.u32 	[%rd2+1040], {%r15, %r15, %r15, %r15};
	st.local.v4.u32 	[%rd2+1056], {%r15, %r15, %r15, %r15};
	st.local.v4.u32 	[%rd2+1072], {%r15, %r15, %r15, %r15};
	st.local.v4.u32 	[%rd2+1088], {%r15, %r15, %r15, %r15};
	st.local.v4.u32 	[%rd2+1104], {%r15, %r15, %r15, %r15};
	st.local.v4.u32 	[%rd2+1120], {%r15, %r15, %r15, %r15};
	st.local.v4.u32 	[%rd2+1136], {%r15, %r15, %r15, %r15};
	st.local.v4.u32 	[%rd2+1152], {%r15, %r15, %r15, %r15};
	st.local.v4.u32 	[%rd2+1168], {%r15, %r15, %r15, %r15};
	st.local.v4.u32 	[%rd2+1184], {%r15, %r15, %r15, %r15};
	st.local.v4.u32 	[%rd2+1200], {%r15, %r15, %r15, %r15};
	st.local.v4.u32 	[%rd2+1216], {%r15, %r15, %r15, %r15};
	st.local.v4.u32 	[%rd2+1232], {%r15, %r15, %r15, %r15};
	st.local.v4.u32 	[%rd2+1248], {%r15, %r15, %r15, %r15};
	st.local.v4.u32 	[%rd2+1264], {%r15, %r15, %r15, %r15};
	st.local.v4.u32 	[%rd2+1280], {%r15, %r15, %r15, %r15};
	st.local.v4.u32 	[%rd2+1296], {%r15, %r15, %r15, %r15};
	st.local.v4.u32 	[%rd2+1312], {%r15, %r15, %r15, %r15};
	st.local.v4.u32 	[%rd2+1328], {%r15, %r15, %r15, %r15};
	st.local.v4.u32 	[%rd2+1344], {%r15, %r15, %r15, %r15};
	st.local.v4.u32 	[%rd2+1360], {%r15, %r15, %r15, %r15};
	st.local.v4.u32 	[%rd2+1376], {%r15, %r15, %r15, %r15};
	st.local.v4.u32 	[%rd2+1392], {%r15, %r15, %r15, %r15};
	st.local.v4.u32 	[%rd2+1408], {%r15, %r15, %r15, %r15};
	st.local.v4.u32 	[%rd2+1424], {%r15, %r15, %r15, %r15};
	st.local.v4.u32 	[%rd2+1440], {%r15, %r15, %r15, %r15};
	st.local.v4.u32 	[%rd2+1456], {%r15, %r15, %r15, %r15};
	st.local.v4.u32 	[%rd2+1472], {%r15, %r15, %r15, %r15};
	st.local.v4.u32 	[%rd2+1488], {%r15, %r15, %r15, %r15};
	st.local.v4.u32 	[%rd2+1504], {%r15, %r15, %r15, %r15};
	st.local.v4.u32 	[%rd2+1520], {%r15, %r15, %r15, %r15};
	st.local.v4.u32 	[%rd2+1536], {%r15, %r15, %r15, %r15};
	st.local.v4.u32 	[%rd2+1552], {%r15, %r15, %r15, %r15};
	st.local.v4.u32 	[%rd2+1568], {%r15, %r15, %r15, %r15};
	st.local.v4.u32 	[%rd2+1584], {%r15, %r15, %r15, %r15};
	st.local.v4.u32 	[%rd2+1600], {%r15, %r15, %r15, %r15};
	st.local.v4.u32 	[%rd2+1616], {%r15, %r15, %r15, %r15};
	st.local.v4.u32 	[%rd2+1632], {%r15, %r15, %r15, %r15};
	st.local.v4.u32 	[%rd2+1648], {%r15, %r15, %r15, %r15};
	st.local.v4.u32 	[%rd2+1664], {%r15, %r15, %r15, %r15};
	st.local.v4.u32 	[%rd2+1680], {%r15, %r15, %r15, %r15};
	st.local.v4.u32 	[%rd2+1696], {%r15, %r15, %r15, %r15};
	st.local.v4.u32 	[%rd2+1712], {%r15, %r15, %r15, %r15};
	st.local.v4.u32 	[%rd2+1728], {%r15, %r15, %r15, %r15};
	st.local.v4.u32 	[%rd2+1744], {%r15, %r15, %r15, %r15};
	st.local.v4.u32 	[%rd2+1760], {%r15, %r15, %r15, %r15};
	st.local.v4.u32 	[%rd2+1776], {%r15, %r15, %r15, %r15};
	st.local.v4.u32 	[%rd2+1792], {%r15, %r15, %r15, %r15};
	st.local.v4.u32 	[%rd2+1808], {%r15, %r15, %r15, %r15};
	st.local.v4.u32 	[%rd2+1824], {%r15, %r15, %r15, %r15};
	st.local.v4.u32 	[%rd2+1840], {%r15, %r15, %r15, %r15};
	st.local.v4.u32 	[%rd2+1856], {%r15, %r15, %r15, %r15};
	st.local.v4.u32 	[%rd2+1872], {%r15, %r15, %r15, %r15};
	st.local.v4.u32 	[%rd2+1888], {%r15, %r15, %r15, %r15};
	st.local.v4.u32 	[%rd2+1904], {%r15, %r15, %r15, %r15};
	st.local.v4.u32 	[%rd2+1920], {%r15, %r15, %r15, %r15};
	st.local.v4.u32 	[%rd2+1936], {%r15, %r15, %r15, %r15};
	st.local.v4.u32 	[%rd2+1952], {%r15, %r15, %r15, %r15};
	st.local.v4.u32 	[%rd2+1968], {%r15, %r15, %r15, %r15};
	st.local.v4.u32 	[%rd2+1984], {%r15, %r15, %r15, %r15};
	st.local.v4.u32 	[%rd2+2000], {%r15, %r15, %r15, %r15};
	st.local.v4.u32 	[%rd2+2016], {%r15, %r15, %r15, %r15};
	st.local.v4.u32 	[%rd2+2032], {%r15, %r15, %r15, %r15};
	setp.eq.s32 	%p1, %r11, 0;
	@%p1 bra 	$L__BB0_9;
	add.s32 	%r16, %r2, -1;
	add.s64 	%rd23, %rd4, -1;
	cvt.u64.u32 	%rd24, %r3;
	setp.gt.u64 	%p2, %rd23, %rd24;
	selp.b32 	%r17, %r3, %r16, %p2;
	cvt.u64.u32 	%rd6, %r17;
	rem.u32 	%r18, %r1, %r2;
	add.s32 	%r4, %r18, %r2;
	shl.b64 	%rd7, %rd4, 1;
	and.b32  	%r5, %r11, 3;
	setp.lt.u32 	%p3, %r11, 4;
	@%p3 bra 	$L__BB0_4;
	and.b32  	%r19, %r11, -4;
	neg.s32 	%r159, %r19;
	shl.b64 	%rd8, %rd4, 2;
	mul.lo.s64 	%rd9, %rd4, 6;
	cvt.u64.u32 	%rd25, %r4;
$L__BB0_3:
	.pragma "nounroll";
	ld.global.u8 	%r20, [%rd75];
	ld.global.u8 	%rs2, [%rd75+1];
	mul.wide.u16 	%r21, %rs2, 256;
	or.b32  	%r22, %r21, %r20;
	ld.global.u8 	%r23, [%rd75+2];
	shl.b32 	%r24, %r23, 16;
	or.b32  	%r25, %r24, %r22;
	ld.global.u8 	%r26, [%rd75+3];
	shl.b32 	%r27, %r26, 24;
	or.b32  	%r28, %r27, %r25;
	add.s64 	%rd26, %rd75, %rd6;
	ld.global.u8 	%rs3, [%rd26+4];
	add.s64 	%rd27, %rd75, %rd25;
	ld.global.u8 	%rs4, [%rd27+4];
	shl.b16 	%rs5, %rs4, 4;
	or.b16  	%rs6, %rs5, %rs3;
	cvt.u32.u16 	%r29, %rs6;
	and.b32  	%r30, %r29, 255;
	mul.wide.u32 	%rd28, %r30, 8;
	add.s64 	%rd29, %rd2, %rd28;
	ld.local.v2.u32 	{%r31, %r32}, [%rd29];
	add.s32 	%r33, %r31, %r28;
	add.s32 	%r34, %r32, 1;
	st.local.v2.u32 	[%rd29], {%r33, %r34};
	add.s64 	%rd30, %rd75, %rd7;
	add.s64 	%rd31, %rd30, 4;
	ld.global.u8 	%r35, [%rd30+4];
	ld.global.u8 	%rs7, [%rd30+5];
	mul.wide.u16 	%r36, %rs7, 256;
	or.b32  	%r37, %r36, %r35;
	ld.global.u8 	%r38, [%rd30+6];
	shl.b32 	%r39, %r38, 16;
	or.b32  	%r40, %r39, %r37;
	ld.global.u8 	%r41, [%rd30+7];
	shl.b32 	%r42, %r41, 24;
	or.b32  	%r43, %r42, %r40;
	add.s64 	%rd32, %rd7, %rd6;
	add.s64 	%rd33, %rd32, %rd75;
	ld.global.u8 	%rs8, [%rd33+8];
	add.s64 	%rd34, %rd31, %rd25;
	ld.global.u8 	%rs9, [%rd34+4];
	shl.b16 	%rs10, %rs9, 4;
	or.b16  	%rs11, %rs10, %rs8;
	cvt.u32.u16 	%r44, %rs11;
	and.b32  	%r45, %r44, 255;
	mul.wide.u32 	%rd35, %r45, 8;
	add.s64 	%rd36, %rd2, %rd35;
	ld.local.v2.u32 	{%r46, %r47}, [%rd36];
	add.s32 	%r48, %r46, %r43;
	add.s32 	%r49, %r47, 1;
	st.local.v2.u32 	[%rd36], {%r48, %r49};
	add.s64 	%rd37, %rd31, %rd7;
	add.s64 	%rd38, %rd37, 4;
	add.s64 	%rd39, %rd75, %rd8;
	ld.global.u8 	%r50, [%rd39+8];
	ld.global.u8 	%rs12, [%rd39+9];
	mul.wide.u16 	%r51, %rs12, 256;
	or.b32  	%r52, %r51, %r50;
	ld.global.u8 	%r53, [%rd39+10];
	shl.b32 	%r54, %r53, 16;
	or.b32  	%r55, %r54, %r52;
	ld.global.u8 	%r56, [%rd39+11];
	shl.b32 	%r57, %r56, 24;
	or.b32  	%r58, %r57, %r55;
	add.s64 	%rd40, %rd8, %rd6;
	add.s64 	%rd41, %rd40, %rd75;
	ld.global.u8 	%rs13, [%rd41+12];
	add.s64 	%rd42, %rd38, %rd25;
	ld.global.u8 	%rs14, [%rd42+4];
	shl.b16 	%rs15, %rs14, 4;
	or.b16  	%rs16, %rs15, %rs13;
	cvt.u32.u16 	%r59, %rs16;
	and.b32  	%r60, %r59, 255;
	mul.wide.u32 	%rd43, %r60, 8;
	add.s64 	%rd44, %rd2, %rd43;
	ld.local.v2.u32 	{%r61, %r62}, [%rd44];
	add.s32 	%r63, %r61, %r58;
	add.s32 	%r64, %r62, 1;
	st.local.v2.u32 	[%rd44], {%r63, %r64};
	add.s64 	%rd45, %rd38, %rd7;
	add.s64 	%rd46, %rd45, 4;
	add.s64 	%rd47, %rd75, %rd9;
	ld.global.u8 	%r65, [%rd47+12];
	ld.global.u8 	%rs17, [%rd47+13];
	mul.wide.u16 	%r66, %rs17, 256;
	or.b32  	%r67, %r66, %r65;
	ld.global.u8 	%r68, [%rd47+14];
	shl.b32 	%r69, %r68, 16;
	or.b32  	%r70, %r69, %r67;
	ld.global.u8 	%r71, [%rd47+15];
	shl.b32 	%r72, %r71, 24;
	or.b32  	%r73, %r72, %r70;
	add.s64 	%rd48, %rd9, %rd6;
	add.s64 	%rd49, %rd48, %rd75;
	ld.global.u8 	%rs18, [%rd49+16];
	add.s64 	%rd50, %rd46, %rd25;
	ld.global.u8 	%rs19, [%rd50+4];
	shl.b16 	%rs20, %rs19, 4;
	or.b16  	%rs21, %rs20, %rs18;
	cvt.u32.u16 	%r74, %rs21;
	and.b32  	%r75, %r74, 255;
	mul.wide.u32 	%rd51, %r75, 8;
	add.s64 	%rd52, %rd2, %rd51;
	ld.local.v2.u32 	{%r76, %r77}, [%rd52];
	add.s32 	%r78, %r76, %r73;
	add.s32 	%r79, %r77, 1;
	st.local.v2.u32 	[%rd52], {%r78, %r79};
	add.s64 	%rd53, %rd46, %rd7;
	add.s64 	%rd75, %rd53, 4;
	add.s32 	%r159, %r159, 4;
	setp.ne.s32 	%p4, %r159, 0;
	@%p4 bra 	$L__BB0_3;
$L__BB0_4:
	setp.eq.s32 	%p5, %r5, 0;
	@%p5 bra 	$L__BB0_9;
	setp.eq.s32 	%p6, %r5, 1;
	@%p6 bra 	$L__BB0_7;
	cvt.u64.u32 	%rd54, %r4;
	ld.global.u8 	%r80, [%rd75];
	ld.global.u8 	%rs22, [%rd75+1];
	mul.wide.u16 	%r81, %rs22, 256;
	or.b32  	%r82, %r81, %r80;
	ld.global.u8 	%r83, [%rd75+2];
	shl.b32 	%r84, %r83, 16;
	or.b32  	%r85, %r84, %r82;
	ld.global.u8 	%r86, [%rd75+3];
	shl.b32 	%r87, %r86, 24;
	or.b32  	%r88, %r87, %r85;
	add.s64 	%rd55, %rd75, %rd6;
	ld.global.u8 	%rs23, [%rd55+4];
	add.s64 	%rd56, %rd75, %rd54;
	ld.global.u8 	%rs24, [%rd56+4];
	shl.b16 	%rs25, %rs24, 4;
	or.b16  	%rs26, %rs25, %rs23;
	cvt.u32.u16 	%r89, %rs26;
	and.b32  	%r90, %r89, 255;
	mul.wide.u32 	%rd57, %r90, 8;
	add.s64 	%rd58, %rd2, %rd57;
	ld.local.v2.u32 	{%r91, %r92}, [%rd58];
	add.s32 	%r93, %r91, %r88;
	add.s32 	%r94, %r92, 1;
	st.local.v2.u32 	[%rd58], {%r93, %r94};
	add.s64 	%rd59, %rd75, %rd7;
	add.s64 	%rd60, %rd59, 4;
	ld.global.u8 	%r95, [%rd59+4];
	ld.global.u8 	%rs27, [%rd59+5];
	mul.wide.u16 	%r96, %rs27, 256;
	or.b32  	%r97, %r96, %r95;
	ld.global.u8 	%r98, [%rd59+6];
	shl.b32 	%r99, %r98, 16;
	or.b32  	%r100, %r99, %r97;
	ld.global.u8 	%r101, [%rd59+7];
	shl.b32 	%r102, %r101, 24;
	or.b32  	%r103, %r102, %r100;
	add.s64 	%rd61, %rd60, %rd6;
	ld.global.u8 	%rs28, [%rd61+4];
	add.s64 	%rd62, %rd60, %rd54;
	ld.global.u8 	%rs29, [%rd62+4];
	shl.b16 	%rs30, %rs29, 4;
	or.b16  	%rs31, %rs30, %rs28;
	cvt.u32.u16 	%r104, %rs31;
	and.b32  	%r105, %r104, 255;
	mul.wide.u32 	%rd63, %r105, 8;
	add.s64 	%rd64, %rd2, %rd63;
	ld.local.v2.u32 	{%r106, %r107}, [%rd64];
	add.s32 	%r108, %r106, %r103;
	add.s32 	%r109, %r107, 1;
	st.local.v2.u32 	[%rd64], {%r108, %r109};
	add.s64 	%rd65, %rd60, %rd7;
	add.s64 	%rd75, %rd65, 4;
$L__BB0_7:
	and.b32  	%r110, %r11, 1;
	setp.eq.b32 	%p7, %r110, 1;
	not.pred 	%p8, %p7;
	@%p8 bra 	$L__BB0_9;
	cvt.u64.u32 	%rd66, %r4;
	ld.global.u8 	%r111, [%rd75];
	ld.global.u8 	%rs32, [%rd75+1];
	mul.wide.u16 	%r112, %rs32, 256;
	or.b32  	%r113, %r112, %r111;
	ld.global.u8 	%r114, [%rd75+2];
	shl.b32 	%r115, %r114, 16;
	or.b32  	%r116, %r115, %r113;
	ld.global.u8 	%r117, [%rd75+3];
	shl.b32 	%r118, %r117, 24;
	or.b32  	%r119, %r118, %r116;
	add.s64 	%rd67, %rd75, %rd6;
	ld.global.u8 	%rs33, [%rd67+4];
	add.s64 	%rd68, %rd75, %rd66;
	ld.global.u8 	%rs34, [%rd68+4];
	shl.b16 	%rs35, %rs34, 4;
	or.b16  	%rs36, %rs35, %rs33;
	cvt.u32.u16 	%r120, %rs36;
	and.b32  	%r121, %r120, 255;
	mul.wide.u32 	%rd69, %r121, 8;
	add.s64 	%rd70, %rd2, %rd69;
	ld.local.v2.u32 	{%r122, %r123}, [%rd70];
	add.s32 	%r124, %r122, %r119;
	add.s32 	%r125, %r123, 1;
	st.local.v2.u32 	[%rd70], {%r124, %r125};
$L__BB0_9:
	shl.b64 	%rd71, %rd3, 11;
	cvta.to.global.u64 	%rd72, %rd20;
	add.s64 	%rd73, %rd71, %rd72;
	add.s64 	%rd77, %rd73, 64;
	mov.b32 	%r160, 0;
$L__BB0_10:
	ld.local.v4.u32 	{%r127, %r128, %r129, %r130}, [%rd78+-64];
	st.global.u32 	[%rd77+-64], %r127;
	st.global.u32 	[%rd77+-60], %r128;
	st.global.u32 	[%rd77+-56], %r129;
	st.global.u32 	[%rd77+-52], %r130;
	ld.local.v4.u32 	{%r131, %r132, %r133, %r134}, [%rd78+-48];
	st.global.u32 	[%rd77+-48], %r131;
	st.global.u32 	[%rd77+-44], %r132;
	st.global.u32 	[%rd77+-40], %r133;
	st.global.u32 	[%rd77+-36], %r134;
	ld.local.v4.u32 	{%r135, %r136, %r137, %r138}, [%rd78+-32];
	st.global.u32 	[%rd77+-32], %r135;
	st.global.u32 	[%rd77+-28], %r136;
	st.global.u32 	[%rd77+-24], %r137;
	st.global.u32 	[%rd77+-20], %r138;
	ld.local.v4.u32 	{%r139, %r140, %r141, %r142}, [%rd78+-16];
	st.global.u32 	[%rd77+-16], %r139;
	st.global.u32 	[%rd77+-12], %r140;
	st.global.u32 	[%rd77+-8], %r141;
	st.global.u32 	[%rd77+-4], %r142;
	ld.local.v4.u32 	{%r143, %r144, %r145, %r146}, [%rd78];
	st.global.u32 	[%rd77], %r143;
	st.global.u32 	[%rd77+4], %r144;
	st.global.u32 	[%rd77+8], %r145;
	st.global.u32 	[%rd77+12], %r146;
	ld.local.v4.u32 	{%r147, %r148, %r149, %r150}, [%rd78+16];
	st.global.u32 	[%rd77+16], %r147;
	st.global.u32 	[%rd77+20], %r148;
	st.global.u32 	[%rd77+24], %r149;
	st.global.u32 	[%rd77+28], %r150;
	ld.local.v4.u32 	{%r151, %r152, %r153, %r154}, [%rd78+32];
	st.global.u32 	[%rd77+32], %r151;
	st.global.u32 	[%rd77+36], %r152;
	st.global.u32 	[%rd77+40], %r153;
	st.global.u32 	[%rd77+44], %r154;
	ld.local.v4.u32 	{%r155, %r156, %r157, %r158}, [%rd78+48];
	st.global.u32 	[%rd77+48], %r155;
	st.global.u32 	[%rd77+52], %r156;
	st.global.u32 	[%rd77+56], %r157;
	st.global.u32 	[%rd77+60], %r158;
	add.s32 	%r160, %r160, 32;
	add.s64 	%rd78, %rd78, 128;
	add.s64 	%rd77, %rd77, 128;
	setp.ne.s32 	%p9, %r160, 512;
	@%p9 bra 	$L__BB0_10;
	ret;

}


// ===== COMPILED SASS (sm_100) =====

	.target	sm_100

	.elftype	@"ET_EXEC"


//--------------------- .note.nv.tkinfo           --------------------------
	.section	.note.nv.tkinfo,"",@"SHT_NOTE"
	.sectionflags	@"SHF_NOTE_NV_TKINFO"
	.tkinfo
        /*0018*/ 	.word	0x00000002
        /*0030*/ 	.string	""
        /*0030*/ 	.string	"ptxas"
        /*0030*/ 	.string	"Cuda compilation tools, release 13.0, V13.0.88"
        /*0030*/ 	.string	"Build cuda_13.0.r13.0/compiler.36424714_0"
        /*0030*/ 	.string	"-arch sm_100 -m 64 "



//--------------------- .note.nv.cuinfo           --------------------------
	.section	.note.nv.cuinfo,"",@"SHT_NOTE"
	.sectionflags	@"SHF_NOTE_NV_CUINFO"
        /*0018*/ 	.short	0x0002
        /*001a*/ 	.short	0x0064
        /*001c*/ 	.short	0x0082
	.zero		2


//--------------------- .nv.info                  --------------------------
	.section	.nv.info,"",@"SHT_CUDA_INFO"
	.align	4


	//----- nvinfo : EIATTR_REGCOUNT
	.align		4
        /*0000*/ 	.byte	0x04, 0x2f
        /*0002*/ 	.short	(.L_1 - .L_0)
	.align		4
.L_0:
        /*0004*/ 	.word	index@(_Z3runPhhjPj)
        /*0008*/ 	.word	0x0000001f


	//----- nvinfo : EIATTR_FRAME_SIZE
	.align		4
.L_1:
        /*000c*/ 	.byte	0x04, 0x11
        /*000e*/ 	.short	(.L_3 - .L_2)
	.align		4
.L_2:
        /*0010*/ 	.word	index@(_Z3runPhhjPj)
        /*0014*/ 	.word	0x00000800


	//----- nvinfo : EIATTR_MIN_STACK_SIZE
	.align		4
.L_3:
        /*0018*/ 	.byte	0x04, 0x12
        /*001a*/ 	.short	(.L_5 - .L_4)
	.align		4
.L_4:
        /*001c*/ 	.word	index@(_Z3runPhhjPj)
        /*0020*/ 	.word	0x00000800
.L_5:


//--------------------- .nv.compat                --------------------------
	.section	.nv.compat,"",@"SHT_CUDA_COMPAT_INFO"
	.align	4
        /*0000*/ 	.byte	0x02, 0x09, 0x00, 0x00, 0x02, 0x02, 0x01, 0x00, 0x02, 0x05, 0x05, 0x00, 0x03, 0x07, 0x01, 0x01
        /*0010*/ 	.byte	0x02, 0x03, 0x00, 0x00, 0x02, 0x06, 0x01, 0x00, 0x04, 0x0b, 0x08, 0x00, 0x09, 0x00, 0x00, 0x00
        /*0020*/ 	.byte	0x00, 0x00, 0x00, 0x00


//--------------------- .nv.info._Z3runPhhjPj     --------------------------
	.section	.nv.info._Z3runPhhjPj,"",@"SHT_CUDA_INFO"
	.sectionflags	@""
	.align	4


	//----- nvinfo : EIATTR_CUDA_API_VERSION
	.align		4
        /*0000*/ 	.byte	0x04, 0x37
        /*0002*/ 	.short	(.L_7 - .L_6)
.L_6:
        /*0004*/ 	.word	0x00000082


	//----- nvinfo : EIATTR_KPARAM_INFO
	.align		4
.L_7:
        /*0008*/ 	.byte	0x04, 0x17
        /*000a*/ 	.short	(.L_9 - .L_8)
.L_8:
        /*000c*/ 	.word	0x00000000
        /*0010*/ 	.short	0x0003
        /*0012*/ 	.short	0x0010
        /*0014*/ 	.byte	0x00, 0xf5, 0x21, 0x00


	//----- nvinfo : EIATTR_KPARAM_INFO
	.align		4
.L_9:
        /*0018*/ 	.byte	0x04, 0x17
        /*001a*/ 	.short	(.L_11 - .L_10)
.L_10:
        /*001c*/ 	.word	0x00000000
        /*0020*/ 	.short	0x0002
        /*0022*/ 	.short	0x000c
        /*0024*/ 	.byte	0x00, 0xf0, 0x11, 0x00


	//----- nvinfo : EIATTR_KPARAM_INFO
	.align		4
.L_11:
        /*0028*/ 	.byte	0x04, 0x17
        /*002a*/ 	.short	(.L_13 - .L_12)
.L_12:
        /*002c*/ 	.word	0x00000000
        /*0030*/ 	.short	0x0001
        /*0032*/ 	.short	0x0008
        /*0034*/ 	.byte	0x00, 0xf0, 0x05, 0x00


	//----- nvinfo : EIATTR_KPARAM_INFO
	.align		4
.L_13:
        /*0038*/ 	.byte	0x04, 0x17
        /*003a*/ 	.short	(.L_15 - .L_14)
.L_14:
        /*003c*/ 	.word	0x00000000
        /*0040*/ 	.short	0x0000
        /*0042*/ 	.short	0x0000
        /*0044*/ 	.byte	0x00, 0xf5, 0x21, 0x00


	//----- nvinfo : EIATTR_SPARSE_MMA_MASK
	.align		4
.L_15:
        /*0048*/ 	.byte	0x03, 0x50
        /*004a*/ 	.short	0x0000


	//----- nvinfo : EIATTR_MAXREG_COUNT
	.align		4
        /*004c*/ 	.byte	0x03, 0x1b
        /*004e*/ 	.short	0x00ff


	//----- nvinfo : EIATTR_MERCURY_ISA_VERSION
	.align		4
        /*0050*/ 	.byte	0x03, 0x5f
        /*0052*/ 	.short	0x0101


	//----- nvinfo : EIATTR_VRC_CTA_INIT_COUNT
	.align		4
        /*0054*/ 	.byte	0x02, 0x4a
	.zero		1
	.zero		1


	//----- nvinfo : EIATTR_EXIT_INSTR_OFFSETS
	.align		4
        /*0058*/ 	.byte	0x04, 0x1c
        /*005a*/ 	.short	(.L_17 - .L_16)


	//   ....[0]....
.L_16:
        /*005c*/ 	.word	0x000019c0


	//----- nvinfo : EIATTR_CBANK_PARAM_SIZE
	.align		4
.L_17:
        /*0060*/ 	.byte	0x03, 0x19
        /*0062*/ 	.short	0x0018


	//----- nvinfo : EIATTR_PARAM_CBANK
	.align		4
        /*0064*/ 	.byte	0x04, 0x0a
        /*0066*/ 	.short	(.L_19 - .L_18)
	.align		4
.L_18:
        /*0068*/ 	.word	index@(.nv.constant0._Z3runPhhjPj)
        /*006c*/ 	.short	0x0380
        /*006e*/ 	.short	0x0018


	//----- nvinfo : EIATTR_SW_WAR
	.align		4
.L_19:
        /*0070*/ 	.byte	0x04, 0x36
        /*0072*/ 	.short	(.L_21 - .L_20)
.L_20:
        /*0074*/ 	.word	0x00000008
.L_21:


//--------------------- .nv.callgraph             --------------------------
	.section	.nv.callgraph,"",@"SHT_CUDA_CALLGRAPH"
	.align	4
	.sectionentsize	8
	.align		4
        /*0000*/ 	.word	0x00000000
	.align		4
        /*0004*/ 	.word	0xffffffff
	.align		4
        /*0008*/ 	.word	0x00000000
	.align		4
        /*000c*/ 	.word	0xfffffffe
	.align		4
        /*0010*/ 	.word	0x00000000
	.align		4
        /*0014*/ 	.word	0xfffffffd
	.align		4
        /*0018*/ 	.word	0x00000000
	.align		4
        /*001c*/ 	.word	0xfffffffc


//--------------------- .text._Z3runPhhjPj        --------------------------
	.section	.text._Z3runPhhjPj,"ax",@progbits
	.align	128
        .global         _Z3runPhhjPj
        .type           _Z3runPhhjPj,@function
        .size           _Z3runPhhjPj,(.L_x_6 - _Z3runPhhjPj)
        .other          _Z3runPhhjPj,@"STO_CUDA_ENTRY STV_DEFAULT"
_Z3runPhhjPj:
.text._Z3runPhhjPj:
[----:B------:R-:W0:Y:S08]  /*0000*/  LDC R1, c[0x0][0x37c] ;  /* 0x0000df00ff017b82 */ /* 0x000e300000000800 */
[----:B------:R-:W1:Y:S01]  /*0010*/  LDC.U8 R9, c[0x0][0x388] ;  /* 0x0000e200ff097b82 */ /* 0x000e620000000000 */
[----:B------:R-:W2:Y:S01]  /*0020*/  S2R R3, SR_TID.X ;  /* 0x0000000000037919 */ /* 0x000ea20000002100 */
[----:B------:R-:W3:Y:S01]  /*0030*/  LDCU UR6, c[0x0][0x38c] ;  /* 0x00007180ff0677ac */ /* 0x000ee20008000800 */
[----:B0-----:R-:W-:Y:S01]  /*0040*/  VIADD R1, R1, 0xfffff800 ;  /* 0xfffff80001017836 */ /* 0x001fe20000000000 */
[----:B------:R-:W0:Y:S04]  /*0050*/  LDCU.64 UR8, c[0x0][0x358] ;  /* 0x00006b00ff0877ac */ /* 0x000e280008000a00 */
[----:B------:R-:W2:Y:S01]  /*0060*/  S2UR UR4, SR_CTAID.X ;  /* 0x00000000000479c3 */ /* 0x000ea20000002500 */
[----:B------:R4:W-:Y:S04]  /*0070*/  STL.128 [R1], RZ ;  /* 0x000000ff01007387 */ /* 0x0009e80000100c00 */
[----:B------:R4:W-:Y:S03]  /*0080*/  STL.128 [R1+0x10], RZ ;  /* 0x000010ff01007387 */ /* 0x0009e60000100c00 */
[----:B------:R-:W2:Y:S01]  /*0090*/  LDC R2, c[0x0][0x360] ;  /* 0x0000d800ff027b82 */ /* 0x000ea20000000800 */
[----:B------:R4:W-:Y:S01]  /*00a0*/  STL.128 [R1+0x20], RZ ;  /* 0x000020ff01007387 */ /* 0x0009e20000100c00 */
[----:B---3--:R-:W-:-:S03]  /*00b0*/  UISETP.NE.AND UP0, UPT, UR6, URZ, UPT ;  /* 0x000000ff0600728c */ /* 0x008fc6000bf05270 */
[----:B------:R4:W-:Y:S01]  /*00c0*/  STL.128 [R1+0x30], RZ ;  /* 0x000030ff01007387 */ /* 0x0009e20000100c00 */
[----:B-1----:R-:W1:Y:S01]  /*00d0*/  I2F.U32.RP R0, R9 ;  /* 0x0000000900007306 */ /* 0x002e620000209000 */
[----:B------:R-:W-:Y:S02]  /*00e0*/  IMAD.MOV R7, RZ, RZ, -R9 ;  /* 0x000000ffff077224 */ /* 0x000fe400078e0a09 */
[----:B------:R4:W-:Y:S04]  /*00f0*/  STL.128 [R1+0x40], RZ ;  /* 0x000040ff01007387 */ /* 0x0009e80000100c00 */
[----:B------:R4:W-:Y:S04]  /*0100*/  STL.128 [R1+0x50], RZ ;  /* 0x000050ff01007387 */ /* 0x0009e80000100c00 */
[----:B------:R4:W-:Y:S04]  /*0110*/  STL.128 [R1+0x60], RZ ;  /* 0x000060ff01007387 */ /* 0x0009e80000100c00 */
[----:B------:R4:W-:Y:S01]  /*0120*/  STL.128 [R1+0x70], RZ ;  /* 0x000070ff01007387 */ /* 0x0009e20000100c00 */
[----:B-1----:R-:W1:Y:S01]  /*0130*/  MUFU.RCP R0, R0 ;  /* 0x0000000000007308 */ /* 0x002e620000001000 */
[----:B--2---:R-:W-:-:S02]  /*0140*/  IMAD R2, R2, UR4, R3 ;  /* 0x0000000402027c24 */ /* 0x004fc4000f8e0203 */
[----:B------:R4:W-:Y:S04]  /*0150*/  STL.128 [R1+0x80], RZ ;  /* 0x000080ff01007387 */ /* 0x0009e80000100c00 */
[----:B------:R4:W-:Y:S04]  /*0160*/  STL.128 [R1+0x90], RZ ;  /* 0x000090ff01007387 */ /* 0x0009e80000100c00 */
[----:B------:R4:W-:Y:S04]  /*0170*/  STL.128 [R1+0xa0], RZ ;  /* 0x0000a0ff01007387 */ /* 0x0009e80000100c00 */
[----:B------:R4:W-:Y:S01]  /*0180*/  STL.128 [R1+0xb0], RZ ;  /* 0x0000b0ff01007387 */ /* 0x0009e20000100c00 */
[----:B-1----:R-:W-:-:S03]  /*0190*/  VIADD R4, R0, 0xffffffe ;  /* 0x0ffffffe00047836 */ /* 0x002fc60000000000 */
[----:B------:R4:W-:Y:S01]  /*01a0*/  STL.128 [R1+0xc0], RZ ;  /* 0x0000c0ff01007387 */ /* 0x0009e20000100c00 */
[----:B------:R-:W-:Y:S01]  /*01b0*/  VIADD R0, R1, 0x40 ;  /* 0x0000004001007836 */ /* 0x000fe20000000000 */
[----:B------:R1:W2:Y:S02]  /*01c0*/  F2I.FTZ.U32.TRUNC.NTZ R5, R4 ;  /* 0x0000000400057305 */ /* 0x0002a4000021f000 */
[----:B------:R4:W-:Y:S04]  /*01d0*/  STL.128 [R1+0xd0], RZ ;  /* 0x0000d0ff01007387 */ /* 0x0009e80000100c00 */
[----:B------:R4:W-:Y:S01]  /*01e0*/  STL.128 [R1+0xe0], RZ ;  /* 0x0000e0ff01007387 */ /* 0x0009e20000100c00 */
[----:B-1----:R-:W-:-:S03]  /*01f0*/  HFMA2 R4, -RZ, RZ, 0, 0 ;  /* 0x00000000ff047431 */ /* 0x002fc600000001ff */
[----:B------:R4:W-:Y:S04]  /*0200*/  STL.128 [R1+0xf0], RZ ;  /* 0x0000f0ff01007387 */ /* 0x0009e80000100c00 */
[----:B------:R4:W-:Y:S01]  /*0210*/  STL.128 [R1+0x100], RZ ;  /* 0x000100ff01007387 */ /* 0x0009e20000100c00 */
[----:B--2---:R-:W-:-:S03]  /*0220*/  IMAD R7, R7, R5, RZ ;  /* 0x0000000507077224 */ /* 0x004fc600078e02ff */
[----:B------:R4:W-:Y:S01]  /*0230*/  STL.128 [R1+0x110], RZ ;  /* 0x000110ff01007387 */ /* 0x0009e20000100c00 */
[----:B------:R-:W-:-:S03]  /*0240*/  IMAD.HI.U32 R3, R5, R7, R4 ;  /* 0x0000000705037227 */ /* 0x000fc600078e0004 */
[----:B------:R4:W-:Y:S03]  /*0250*/  STL.128 [R1+0x120], RZ ;  /* 0x000120ff01007387 */ /* 0x0009e60000100c00 */
[----:B------:R-:W-:Y:S01]  /*0260*/  IMAD.HI.U32 R3, R3, R2, RZ ;  /* 0x0000000203037227 */ /* 0x000fe200078e00ff */
[----:B------:R4:W-:Y:S03]  /*0270*/  STL.128 [R1+0x130], RZ ;  /* 0x000130ff01007387 */ /* 0x0009e60000100c00 */
[----:B------:R-:W-:Y:S01]  /*0280*/  IMAD.MOV R4, RZ, RZ, -R3 ;  /* 0x000000ffff047224 */ /* 0x000fe200078e0a03 */
[----:B------:R4:W-:Y:S03]  /*0290*/  STL.128 [R1+0x140], RZ ;  /* 0x000140ff01007387 */ /* 0x0009e60000100c00 */
[----:B------:R-:W-:Y:S01]  /*02a0*/  IMAD R4, R9, R4, R2 ;  /* 0x0000000409047224 */ /* 0x000fe200078e0202 */
[----:B------:R4:W-:Y:S04]  /*02b0*/  STL.128 [R1+0x150], RZ ;  /* 0x000150ff01007387 */ /* 0x0009e80000100c00 */
[----:B------:R4:W-:Y:S01]  /*02c0*/  STL.128 [R1+0x160], RZ ;  /* 0x000160ff01007387 */ /* 0x0009e20000100c00 */
[----:B------:R-:W-:-:S03]  /*02d0*/  ISETP.GE.U32.AND P0, PT, R4, R9, PT ;  /* 0x000000090400720c */ /* 0x000fc60003f06070 */
[----:B------:R4:W-:Y:S04]  /*02e0*/  STL.128 [R1+0x170], RZ ;  /* 0x000170ff01007387 */ /* 0x0009e80000100c00 */
[----:B------:R4:W-:Y:S04]  /*02f0*/  STL.128 [R1+0x180], RZ ;  /* 0x000180ff01007387 */ /* 0x0009e80000100c00 */
[----:B------:R4:W-:Y:S02]  /*0300*/  STL.128 [R1+0x190], RZ ;  /* 0x000190ff01007387 */ /* 0x0009e40000100c00 */
[----:B------:R-:W-:Y:S01]  /*0310*/  @P0 VIADD R3, R3, 0x1 ;  /* 0x0000000103030836 */ /* 0x000fe20000000000 */
[----:B------:R-:W-:Y:S01]  /*0320*/  @P0 IADD3 R4, PT, PT, -R9, R4, RZ ;  /* 0x0000000409040210 */ /* 0x000fe20007ffe1ff */
[----:B------:R4:W-:Y:S04]  /*0330*/  STL.128 [R1+0x1a0], RZ ;  /* 0x0001a0ff01007387 */ /* 0x0009e80000100c00 */
        /* <DEDUP_REMOVED lines=100> */
[----:B------:R4:W-:Y:S01]  /*0980*/  STL.128 [R1+0x7f0], RZ ;  /* 0x0007f0ff01007387 */ /* 0x0009e20000100c00 */
[----:B0-----:R-:W-:Y:S05]  /*0990*/  BRA.U !UP0, `(.L_x_0) ;  /* 0x0000000d08307547 */ /* 0x001fea000b800000 */
[-C--:B------:R-:W-:Y:S01]  /*09a0*/  ISETP.GE.U32.AND P2, PT, R4, R9.reuse, PT ;  /* 0x000000090400720c */ /* 0x080fe20003f46070 */
[----:B------:R-:W0:Y:S01]  /*09b0*/  LDC R18, c[0x0][0x380] ;  /* 0x0000e000ff127b82 */ /* 0x000e220000000800 */
[C---:B------:R-:W-:Y:S01]  /*09c0*/  ISETP.NE.U32.AND P1, PT, R9.reuse, RZ, PT ;  /* 0x000000ff0900720c */ /* 0x040fe20003f25070 */
[----:B------:R-:W-:Y:S01]  /*09d0*/  UISETP.GE.U32.AND UP1, UPT, UR6, 0x4, UPT ;  /* 0x000000040600788c */ /* 0x000fe2000bf26070 */
[----:B------:R-:W-:Y:S01]  /*09e0*/  LOP3.LUT R6, RZ, R9, RZ, 0x33, !PT ;  /* 0x00000009ff067212 */ /* 0x000fe200078e33ff */
[----:B------:R-:W-:Y:S01]  /*09f0*/  ULOP3.LUT UR7, UR6, 0x3, URZ, 0xc0, !UPT ;  /* 0x0000000306077892 */ /* 0x000fe2000f8ec0ff */
[C---:B------:R-:W-:Y:S02]  /*0a00*/  IADD3 R5, P0, PT, R9.reuse, -0x1, RZ ;  /* 0xffffffff09057810 */ /* 0x040fe40007f1e0ff */
[----:B------:R-:W-:Y:S01]  /*0a10*/  SHF.L.U32 R7, R9, 0x1, RZ ;  /* 0x0000000109077819 */ /* 0x000fe200000006ff */
[----:B------:R-:W1:Y:S01]  /*0a20*/  LDC R13, c[0x0][0x384] ;  /* 0x0000e100ff0d7b82 */ /* 0x000e620000000800 */
[----:B------:R-:W-:-:S03]  /*0a30*/  UISETP.NE.AND UP0, UPT, UR7, URZ, UPT ;  /* 0x000000ff0700728c */ /* 0x000fc6000bf05270 */
[----:B------:R-:W-:-:S05]  /*0a40*/  @P2 VIADD R3, R3, 0x1 ;  /* 0x0000000103032836 */ /* 0x000fca0000000000 */
[----:B------:R-:W-:Y:S01]  /*0a50*/  SEL R8, R6, R3, !P1 ;  /* 0x0000000306087207 */ /* 0x000fe20004800000 */
[----:B------:R-:W-:-:S03]  /*0a60*/  IMAD.X R3, RZ, RZ, -0x1, P0 ;  /* 0xffffffffff037424 */ /* 0x000fc600000e06ff */
[----:B------:R-:W-:-:S04]  /*0a70*/  ISETP.GT.U32.AND P0, PT, R5, R8, PT ;  /* 0x000000080500720c */ /* 0x000fc80003f04070 */
[----:B------:R-:W-:Y:S01]  /*0a80*/  ISETP.GT.U32.AND.EX P0, PT, R3, RZ, PT, P0 ;  /* 0x000000ff0300720c */ /* 0x000fe20003f04100 */
[----:B------:R-:W-:-:S05]  /*0a90*/  IMAD.IADD R3, R4, 0x1, -R9 ;  /* 0x0000000104037824 */ /* 0x000fca00078e0a09 */
[----:B------:R-:W-:-:S05]  /*0aa0*/  @P1 SEL R6, R3, R4, P2 ;  /* 0x0000000403061207 */ /* 0x000fca0001000000 */
[C---:B------:R-:W-:Y:S02]  /*0ab0*/  IMAD.IADD R6, R9.reuse, 0x1, R6 ;  /* 0x0000000109067824 */ /* 0x040fe400078e0206 */
[----:B------:R-:W-:Y:S01]  /*0ac0*/  @!P0 VIADD R8, R9, 0xffffffff ;  /* 0xffffffff09088836 */ /* 0x000fe20000000000 */
[----:B------:R-:W-:Y:S06]  /*0ad0*/  BRA.U !UP1, `(.L_x_1) ;  /* 0x0000000509b87547 */ /* 0x000fec000b800000 */
[C---:B------:R-:W-:Y:S01]  /*0ae0*/  IMAD.SHL.U32 R5, R9.reuse, 0x4, RZ ;  /* 0x0000000409057824 */ /* 0x040fe200078e00ff */
[----:B------:R-:W-:Y:S01]  /*0af0*/  MOV R10, R8 ;  /* 0x00000008000a7202 */ /* 0x000fe20000000f00 */
[----:B------:R-:W-:Y:S01]  /*0b00*/  ULOP3.LUT UR4, UR6, 0xfffffffc, URZ, 0xc0, !UPT ;  /* 0xfffffffc06047892 */ /* 0x000fe2000f8ec0ff */
[----:B------:R-:W-:Y:S01]  /*0b10*/  IMAD.MOV.U32 R11, RZ, RZ, RZ ;  /* 0x000000ffff0b7224 */ /* 0x000fe200078e00ff */
[C---:B------:R-:W-:Y:S02]  /*0b20*/  IADD3 R4, P0, PT, R8.reuse, R7, RZ ;  /* 0x0000000708047210 */ /* 0x040fe40007f1e0ff */
[----:B------:R-:W-:Y:S01]  /*0b30*/  IADD3 R3, P1, PT, R8, R5, RZ ;  /* 0x0000000508037210 */ /* 0x000fe20007f3e0ff */
[----:B------:R-:W-:Y:S01]  /*0b40*/  IMAD.WIDE.U32 R16, R9, 0x6, R10 ;  /* 0x0000000609107825 */ /* 0x000fe200078e000a */
[----:B------:R-:W-:-:S03]  /*0b50*/  UIADD3 UR5, UPT, UPT, -UR4, URZ, URZ ;  /* 0x000000ff04057290 */ /* 0x000fc6000fffe1ff */
[----:B------:R-:W-:Y:S01]  /*0b60*/  UMOV UR4, URZ ;  /* 0x000000ff00047c82 */ /* 0x000fe20008000000 */
[----:B------:R-:W-:Y:S01]  /*0b70*/  IMAD.X R10, RZ, RZ, RZ, P0 ;  /* 0x000000ffff0a7224 */ /* 0x000fe200000e06ff */
[----:B------:R-:W-:Y:S01]  /*0b80*/  IADD3 R12, PT, PT, R17, UR4, RZ ;  /* 0x00000004110c7c10 */ /* 0x000fe2000fffe0ff */
[----:B------:R-:W-:-:S07]  /*0b90*/  IMAD.X R11, RZ, RZ, RZ, P1 ;  /* 0x000000ffff0b7224 */ /* 0x000fce00008e06ff */
.L_x_2:
[-C--:B0-2---:R-:W-:Y:S02]  /*0ba0*/  IADD3 R14, P1, PT, R6, R18.reuse, RZ ;  /* 0x00000012060e7210 */ /* 0x085fe40007f3e0ff */
[----:B------:R-:W-:-:S03]  /*0bb0*/  IADD3 R20, P0, PT, R8, R18, RZ ;  /* 0x0000001208147210 */ /* 0x000fc60007f1e0ff */
[--C-:B-1----:R-:W-:Y:S02]  /*0bc0*/  IMAD.X R15, RZ, RZ, R13.reuse, P1 ;  /* 0x000000ffff0f7224 */ /* 0x102fe400008e060d */
[----:B------:R-:W-:-:S03]  /*0bd0*/  IMAD.X R21, RZ, RZ, R13, P0 ;  /* 0x000000ffff157224 */ /* 0x000fc600000e060d */
[----:B------:R-:W2:Y:S04]  /*0be0*/  LDG.E.U8 R14, desc[UR8][R14.64+0x4] ;  /* 0x000004080e0e7981 */ /* 0x000ea8000c1e1100 */
[----:B------:R-:W3:Y:S01]  /*0bf0*/  LDG.E.U8 R20, desc[UR8][R20.64+0x4] ;  /* 0x0000040814147981 */ /* 0x000ee2000c1e1100 */
[----:B------:R-:W-:-:S05]  /*0c00*/  IMAD.MOV.U32 R19, RZ, RZ, R13 ;  /* 0x000000ffff137224 */ /* 0x000fca00078e000d */
[----:B------:R-:W5:Y:S04]  /*0c10*/  LDG.E.U8 R23, desc[UR8][R18.64] ;  /* 0x0000000812177981 */ /* 0x000f68000c1e1100 */
[----:B------:R-:W5:Y:S04]  /*0c20*/  LDG.E.U8 R26, desc[UR8][R18.64+0x1] ;  /* 0x00000108121a7981 */ /* 0x000f68000c1e1100 */
[----:B------:R-:W4:Y:S04]  /*0c30*/  LDG.E.U8 R28, desc[UR8][R18.64+0x2] ;  /* 0x00000208121c7981 */ /* 0x000f28000c1e1100 */
[----:B------:R-:W4:Y:S01]  /*0c40*/  LDG.E.U8 R22, desc[UR8][R18.64+0x3] ;  /* 0x0000030812167981 */ /* 0x000f22000c1e1100 */
[----:B--2---:R-:W-:-:S04]  /*0c50*/  SHF.L.U32 R25, R14, 0x4, RZ ;  /* 0x000000040e197819 */ /* 0x004fc800000006ff */
[----:B---3--:R-:W-:-:S05]  /*0c60*/  LOP3.LUT R24, R25, 0xff, R20, 0xc8, !PT ;  /* 0x000000ff19187812 */ /* 0x008fca00078ec814 */
[----:B------:R-:W-:-:S05]  /*0c70*/  IMAD R24, R24, 0x8, R1 ;  /* 0x0000000818187824 */ /* 0x000fca00078e0201 */
[----:B------:R-:W2:Y:S01]  /*0c80*/  LDL.64 R14, [R24] ;  /* 0x00000000180e7983 */ /* 0x000ea20000100a00 */
[----:B------:R-:W-:Y:S01]  /*0c90*/  IADD3 R20, P0, PT, R7, R18, RZ ;  /* 0x0000001207147210 */ /* 0x000fe20007f1e0ff */
[----:B-----5:R-:W-:-:S04]  /*0ca0*/  IMAD R23, R26, 0x100, R23 ;  /* 0x000001001a177824 */ /* 0x020fc800078e0217 */
[----:B------:R-:W-:-:S05]  /*0cb0*/  IMAD.X R21, RZ, RZ, R13, P0 ;  /* 0x000000ffff157224 */ /* 0x000fca00000e060d */
[----:B------:R-:W3:Y:S04]  /*0cc0*/  LDG.E.U8 R25, desc[UR8][R20.64+0x4] ;  /* 0x0000040814197981 */ /* 0x000ee8000c1e1100 */
[----:B------:R-:W3:Y:S01]  /*0cd0*/  LDG.E.U8 R26, desc[UR8][R20.64+0x5] ;  /* 0x00000508141a7981 */ /* 0x000ee2000c1e1100 */
[----:B----4-:R-:W-:-:S05]  /*0ce0*/  IMAD R23, R28, 0x10000, R23 ;  /* 0x000100001c177824 */ /* 0x010fca00078e0217 */
[----:B------:R-:W-:Y:S02]  /*0cf0*/  LEA R23, R22, R23, 0x18 ;  /* 0x0000001716177211 */ /* 0x000fe400078ec0ff */
[----:B------:R-:W4:Y:S03]  /*0d00*/  LDG.E.U8 R22, desc[UR8][R20.64+0x6] ;  /* 0x0000060814167981 */ /* 0x000f26000c1e1100 */
[----:B--2---:R-:W-:Y:S02]  /*0d10*/  IMAD.IADD R14, R23, 0x1, R14 ;  /* 0x00000001170e7824 */ /* 0x004fe400078e020e */
[----:B------:R-:W-:Y:S01]  /*0d20*/  VIADD R15, R15, 0x1 ;  /* 0x000000010f0f7836 */ /* 0x000fe20000000000 */
[----:B------:R-:W2:Y:S04]  /*0d30*/  LDG.E.U8 R23, desc[UR8][R20.64+0x7] ;  /* 0x0000070814177981 */ /* 0x000ea8000c1e1100 */
[----:B------:R0:W-:Y:S02]  /*0d40*/  STL.64 [R24], R14 ;  /* 0x0000000e18007387 */ /* 0x0001e40000100a00 */
[----:B0-----:R-:W-:-:S05]  /*0d50*/  IADD3 R14, P0, PT, R18, R4, RZ ;  /* 0x00000004120e7210 */ /* 0x001fca0007f1e0ff */
[----:B------:R-:W-:Y:S01]  /*0d60*/  IMAD.X R15, R13, 0x1, R10, P0 ;  /* 0x000000010d0f7824 */ /* 0x000fe200000e060a */
[----:B---3--:R-:W-:-:S04]  /*0d70*/  LEA R27, R26, R25, 0x8 ;  /* 0x000000191a1b7211 */ /* 0x008fc800078e40ff */
[----:B------:R0:W3:Y:S01]  /*0d80*/  LDG.E.U8 R25, desc[UR8][R14.64+0x8] ;  /* 0x000008080e197981 */ /* 0x0000e2000c1e1100 */
[----:B----4-:R-:W-:Y:S01]  /*0d90*/  IMAD R26, R22, 0x10000, R27 ;  /* 0x00010000161a7824 */ /* 0x010fe200078e021b */
[----:B0-----:R-:W-:-:S05]  /*0da0*/  IADD3 R14, P0, PT, R6, R20, RZ ;  /* 0x00000014060e7210 */ /* 0x001fca0007f1e0ff */
[----:B------:R-:W-:-:S05]  /*0db0*/  IMAD.X R15, RZ, RZ, R21, P0 ;  /* 0x000000ffff0f7224 */ /* 0x000fca00000e0615 */
[----:B------:R-:W4:Y:S02]  /*0dc0*/  LDG.E.U8 R22, desc[UR8][R14.64+0x8] ;  /* 0x000008080e167981 */ /* 0x000f24000c1e1100 */
[----:B----4-:R-:W-:-:S04]  /*0dd0*/  SHF.L.U32 R22, R22, 0x4, RZ ;  /* 0x0000000416167819 */ /* 0x010fc800000006ff */
[----:B---3--:R-:W-:-:S05]  /*0de0*/  LOP3.LUT R22, R22, 0xff, R25, 0xc8, !PT ;  /* 0x000000ff16167812 */ /* 0x008fca00078ec819 */
[----:B------:R-:W-:-:S05]  /*0df0*/  IMAD R22, R22, 0x8, R1 ;  /* 0x0000000816167824 */ /* 0x000fca00078e0201 */
[----:B------:R-:W3:Y:S01]  /*0e00*/  LDL.64 R14, [R22] ;  /* 0x00000000160e7983 */ /* 0x000ee20000100a00 */
[----:B--2---:R-:W-:Y:S01]  /*0e10*/  IMAD R23, R23, 0x1000000, R26 ;  /* 0x0100000017177824 */ /* 0x004fe200078e021a */
[----:B------:R-:W-:-:S05]  /*0e20*/  IADD3 R26, P0, PT, R5, R18, RZ ;  /* 0x00000012051a7210 */ /* 0x000fca0007f1e0ff */
[----:B------:R-:W-:-:S05]  /*0e30*/  IMAD.X R27, RZ, RZ, R13, P0 ;  /* 0x000000ffff1b7224 */ /* 0x000fca00000e060d */
[----:B------:R-:W2:Y:S04]  /*0e40*/  LDG.E.U8 R24, desc[UR8][R26.64+0x9] ;  /* 0x000009081a187981 */ /* 0x000ea8000c1e1100 */
[----:B------:R-:W4:Y:S01]  /*0e50*/  LDG.E.U8 R25, desc[UR8][R26.64+0xa] ;  /* 0x00000a081a197981 */ /* 0x000f22000c1e1100 */
[----:B---3--:R-:W-:-:S03]  /*0e60*/  IADD3 R14, PT, PT, R23, R14, RZ ;  /* 0x0000000e170e7210 */ /* 0x008fc60007ffe0ff */
[----:B------:R-:W2:Y:S01]  /*0e70*/  LDG.E.U8 R23, desc[UR8][R26.64+0x8] ;  /* 0x000008081a177981 */ /* 0x000ea2000c1e1100 */
[----:B------:R-:W-:-:S05]  /*0e80*/  VIADD R15, R15, 0x1 ;  /* 0x000000010f0f7836 */ /* 0x000fca0000000000 */
[----:B------:R0:W-:Y:S04]  /*0e90*/  STL.64 [R22], R14 ;  /* 0x0000000e16007387 */ /* 0x0001e80000100a00 */
[----:B------:R-:W3:Y:S01]  /*0ea0*/  LDG.E.U8 R26, desc[UR8][R26.64+0xb] ;  /* 0x00000b081a1a7981 */ /* 0x000ee2000c1e1100 */
[----:B0-----:R-:W-:Y:S02]  /*0eb0*/  IADD3 R22, P0, PT, R18, R3, RZ ;  /* 0x0000000312167210 */ /* 0x001fe40007f1e0ff */
[----:B--2---:R-:W-:-:S03]  /*0ec0*/  LEA R24, R24, R23, 0x8 ;  /* 0x0000001718187211 */ /* 0x004fc600078e40ff */
[----:B------:R-:W-:Y:S01]  /*0ed0*/  IMAD.X R23, R13, 0x1, R11, P0 ;  /* 0x000000010d177824 */ /* 0x000fe200000e060b */
[----:B------:R-:W-:-:S04]  /*0ee0*/  IADD3 R20, P0, P1, R7, 0x4, R20 ;  /* 0x0000000407147810 */ /* 0x000fc8000791e014 */
[----:B------:R-:W-:Y:S01]  /*0ef0*/  IADD3.X R21, PT, PT, RZ, RZ, R21, P0, P1 ;  /* 0x000000ffff157210 */ /* 0x000fe200007e2415 */
[----:B------:R-:W2:Y:S01]  /*0f00*/  LDG.E.U8 R22, desc[UR8][R22.64+0xc] ;  /* 0x00000c0816167981 */ /* 0x000ea2000c1e1100 */
[----:B------:R-:W-:-:S04]  /*0f10*/  IADD3 R14, P0, PT, R6, R20, RZ ;  /* 0x00000014060e7210 */ /* 0x000fc80007f1e0ff */
[----:B------:R-:W-:-:S06]  /*0f20*/  IADD3.X R15, PT, PT, RZ, R21, RZ, P0, !PT ;  /* 0x00000015ff0f7210 */ /* 0x000fcc00007fe4ff */
[----:B------:R0:W5:Y:S01]  /*0f30*/  LDG.E.U8 R15, desc[UR8][R14.64+0x8] ;  /* 0x000008080e0f7981 */ /* 0x000162000c1e1100 */
[----:B----4-:R-:W-:Y:S01]  /*0f40*/  IMAD R25, R25, 0x10000, R24 ;  /* 0x0001000019197824 */ /* 0x010fe200078e0218 */
[----:B0-----:R-:W-:-:S03]  /*0f50*/  IADD3 R14, P0, PT, R18, R16, RZ ;  /* 0x00000010120e7210 */ /* 0x001fc60007f1e0ff */
[----:B---3--:R-:W-:Y:S02]  /*0f60*/  IMAD R26, R26, 0x1000000, R25 ;  /* 0x010000001a1a7824 */ /* 0x008fe400078e0219 */
[----:B-----5:R-:W-:Y:S02]  /*0f70*/  IMAD.SHL.U32 R27, R15, 0x10, RZ ;  /* 0x000000100f1b7824 */ /* 0x020fe400078e00ff */
[----:B------:R-:W-:Y:S01]  /*0f80*/  IMAD.X R15, R13, 0x1, R12, P0 ;  /* 0x000000010d0f7824 */ /* 0x000fe200000e060c */
[----:B------:R-:W-:Y:S02]  /*0f90*/  IADD3 R13, P0, P1, R7, 0x4, R20 ;  /* 0x00000004070d7810 */ /* 0x000fe4000791e014 */
[----:B--2---:R-:W-:Y:S02]  /*0fa0*/  LOP3.LUT R24, R27, 0xff, R22, 0xc8, !PT ;  /* 0x000000ff1b187812 */ /* 0x004fe400078ec816 */
[----:B------:R-:W-:Y:S01]  /*0fb0*/  IADD3.X R21, PT, PT, RZ, RZ, R21, P0, P1 ;  /* 0x000000ffff157210 */ /* 0x000fe200007e2415 */
[----:B------:R0:W2:Y:S01]  /*0fc0*/  LDG.E.U8 R22, desc[UR8][R14.64+0x10] ;  /* 0x000010080e167981 */ /* 0x0000a2000c1e1100 */
[----:B------:R-:W-:-:S02]  /*0fd0*/  LEA R20, R24, R1, 0x3 ;  /* 0x0000000118147211 */ /* 0x000fc400078e18ff */
[----:B------:R-:W-:-:S05]  /*0fe0*/  IADD3 R24, P0, PT, R6, R13, RZ ;  /* 0x0000000d06187210 */ /* 0x000fca0007f1e0ff */
[----:B------:R-:W-:Y:S01]  /*0ff0*/  IMAD.X R25, RZ, RZ, R21, P0 ;  /* 0x000000ffff197224 */ /* 0x000fe200000e0615 */
[----:B------:R-:W0:Y:S04]  /*1000*/  LDL.64 R14, [R20] ;  /* 0x00000000140e7983 */ /* 0x000e280000100a00 */
[----:B------:R-:W3:Y:S01]  /*1010*/  LDG.E.U8 R24, desc[UR8][R24.64+0x8] ;  /* 0x0000080818187981 */ /* 0x000ee2000c1e1100 */
[----:B------:R-:W-:-:S04]  /*1020*/  IMAD.WIDE.U32 R18, R9, 0x6, R18 ;  /* 0x0000000609127825 */ /* 0x000fc800078e0012 */
[----:B------:R-:W-:-:S05]  /*1030*/  VIADD R19, R19, UR4 ;  /* 0x0000000413137c36 */ /* 0x000fca0008000000 */
[----:B------:R-:W4:Y:S04]  /*1040*/  LDG.E.U8 R23, desc[UR8][R18.64+0xc] ;  /* 0x00000c0812177981 */ /* 0x000f28000c1e1100 */
[----:B------:R-:W5:Y:S01]  /*1050*/  LDG.E.U8 R28, desc[UR8][R18.64+0xf] ;  /* 0x00000f08121c7981 */ /* 0x000f62000c1e1100 */
[----:B0-----:R-:W-:-:S03]  /*1060*/  IADD3 R14, PT, PT, R26, R14, RZ ;  /* 0x0000000e1a0e7210 */ /* 0x001fc60007ffe0ff */
[----:B------:R-:W4:Y:S01]  /*1070*/  LDG.E.U8 R26, desc[UR8][R18.64+0xd] ;  /* 0x00000d08121a7981 */ /* 0x000f22000c1e1100 */
[----:B---3--:R-:W-:-:S03]  /*1080*/  SHF.L.U32 R27, R24, 0x4, RZ ;  /* 0x00000004181b7819 */ /* 0x008fc600000006ff */
[----:B------:R0:W3:Y:S01]  /*1090*/  LDG.E.U8 R24, desc[UR8][R18.64+0xe] ;  /* 0x00000e0812187981 */ /* 0x0000e2000c1e1100 */
[----:B--2---:R-:W-:Y:S01]  /*10a0*/  LOP3.LUT R22, R27, 0xff, R22, 0xc8, !PT ;  /* 0x000000ff1b167812 */ /* 0x004fe200078ec816 */
[----:B------:R-:W-:-:S04]  /*10b0*/  VIADD R15, R15, 0x1 ;  /* 0x000000010f0f7836 */ /* 0x000fc80000000000 */
[----:B------:R-:W-:Y:S01]  /*10c0*/  IMAD R22, R22, 0x8, R1 ;  /* 0x0000000816167824 */ /* 0x000fe200078e0201 */
[----:B------:R1:W-:Y:S04]  /*10d0*/  STL.64 [R20], R14 ;  /* 0x0000000e14007387 */ /* 0x0003e80000100a00 */
[----:B-1----:R-:W2:Y:S01]  /*10e0*/  LDL.64 R14, [R22] ;  /* 0x00000000160e7983 */ /* 0x002ea20000100a00 */
[----:B------:R-:W-:Y:S01]  /*10f0*/  UIADD3 UR5, UPT, UPT, UR5, 0x4, URZ ;  /* 0x0000000405057890 */ /* 0x000fe2000fffe0ff */
[----:B------:R-:W-:-:S03]  /*1100*/  IADD3 R13, P0, P1, R7, 0x4, R13 ;  /* 0x00000004070d7810 */ /* 0x000fc6000791e00d */
[----:B------:R-:W-:Y:S01]  /*1110*/  UISETP.NE.AND UP1, UPT, UR5, URZ, UPT ;  /* 0x000000ff0500728c */ /* 0x000fe2000bf25270 */
[----:B0-----:R-:W-:Y:S02]  /*1120*/  IADD3 R18, P2, PT, R13, 0x4, RZ ;  /* 0x000000040d127810 */ /* 0x001fe40007f5e0ff */
[----:B------:R-:W-:-:S05]  /*1130*/  IADD3.X R13, PT, PT, RZ, RZ, R21, P0, P1 ;  /* 0x000000ffff0d7210 */ /* 0x000fca00007e2415 */
[----:B------:R-:W-:Y:S02]  /*1140*/  IMAD.X R13, RZ, RZ, R13, P2 ;  /* 0x000000ffff0d7224 */ /* 0x000fe400010e060d */
[----:B----4-:R-:W-:-:S05]  /*1150*/  IMAD R23, R26, 0x100, R23 ;  /* 0x000001001a177824 */ /* 0x010fca00078e0217 */
[----:B---3--:R-:W-:-:S05]  /*1160*/  LEA R23, R24, R23, 0x10 ;  /* 0x0000001718177211 */ /* 0x008fca00078e80ff */
[----:B-----5:R-:W-:-:S04]  /*1170*/  IMAD R23, R28, 0x1000000, R23 ;  /* 0x010000001c177824 */ /* 0x020fc800078e0217 */
[----:B--2---:R-:W-:Y:S01]  /*1180*/  IMAD.IADD R14, R23, 0x1, R14 ;  /* 0x00000001170e7824 */ /* 0x004fe200078e020e */
[----:B------:R-:W-:-:S05]  /*1190*/  IADD3 R15, PT, PT, R15, 0x1, RZ ;  /* 0x000000010f0f7810 */ /* 0x000fca0007ffe0ff */
[----:B------:R2:W-:Y:S01]  /*11a0*/  STL.64 [R22], R14 ;  /* 0x0000000e16007387 */ /* 0x0005e20000100a00 */
[----:B------:R-:W-:Y:S05]  /*11b0*/  BRA.U UP1, `(.L_x_2) ;  /* 0xfffffff901787547 */ /* 0x000fea000b83ffff */
.L_x_1:
[----:B------:R-:W-:Y:S05]  /*11c0*/  BRA.U !UP0, `(.L_x_0) ;  /* 0x0000000508247547 */ /* 0x000fea000b800000 */
[----:B------:R-:W-:Y:S02]  /*11d0*/  UISETP.NE.AND UP0, UPT, UR7, 0x1, UPT ;  /* 0x000000010700788c */ /* 0x000fe4000bf05270 */
[----:B------:R-:W-:-:S04]  /*11e0*/  ULOP3.LUT UR4, UR6, 0x1, URZ, 0xc0, !UPT ;  /* 0x0000000106047892 */ /* 0x000fc8000f8ec0ff */
[----:B------:R-:W-:-:S03]  /*11f0*/  UISETP.NE.U32.AND UP1, UPT, UR4, 0x1, UPT ;  /* 0x000000010400788c */ /* 0x000fc6000bf25070 */
[----:B------:R-:W-:Y:S08]  /*1200*/  BRA.U !UP0, `(.L_x_3) ;  /* 0x0000000108bc7547 */ /* 0x000ff0000b800000 */
[-C--:B0-----:R-:W-:Y:S02]  /*1210*/  IADD3 R20, P1, PT, R6, R18.reuse, RZ ;  /* 0x0000001206147210 */ /* 0x081fe40007f3e0ff */
[----:B------:R-:W-:-:S03]  /*1220*/  IADD3 R16, P0, PT, R8, R18, RZ ;  /* 0x0000001208107210 */ /* 0x000fc60007f1e0ff */
[----:B-1----:R-:W-:Y:S01]  /*1230*/  IMAD.X R21, RZ, RZ, R13, P1 ;  /* 0x000000ffff157224 */ /* 0x002fe200008e060d */
[----:B------:R-:W-:-:S04]  /*1240*/  IADD3.X R17, PT, PT, RZ, R13, RZ, P0, !PT ;  /* 0x0000000dff117210 */ /* 0x000fc800007fe4ff */
[----:B------:R-:W3:Y:S04]  /*1250*/  LDG.E.U8 R20, desc[UR8][R20.64+0x4] ;  /* 0x0000040814147981 */ /* 0x000ee8000c1e1100 */
[----:B------:R-:W5:Y:S01]  /*1260*/  LDG.E.U8 R16, desc[UR8][R16.64+0x4] ;  /* 0x0000040810107981 */ /* 0x000f62000c1e1100 */
[----:B------:R-:W-:Y:S01]  /*1270*/  IADD3 R4, P0, PT, R7, R18, RZ ;  /* 0x0000001207047210 */ /* 0x000fe20007f1e0ff */
[----:B------:R-:W-:-:S03]  /*1280*/  IMAD.MOV.U32 R19, RZ, RZ, R13 ;  /* 0x000000ffff137224 */ /* 0x000fc600078e000d */
[-C--:B--2---:R-:W-:Y:S01]  /*1290*/  IADD3 R14, P1, PT, R6, R4.reuse, RZ ;  /* 0x00000004060e7210 */ /* 0x084fe20007f3e0ff */
[----:B------:R-:W-:Y:S01]  /*12a0*/  IMAD.X R5, RZ, RZ, R13, P0 ;  /* 0x000000ffff057224 */ /* 0x000fe200000e060d */
[----:B------:R-:W-:Y:S01]  /*12b0*/  IADD3 R10, P0, PT, R8, R4, RZ ;  /* 0x00000004080a7210 */ /* 0x000fe20007f1e0ff */
[----:B------:R-:W2:Y:S02]  /*12c0*/  LDG.E.U8 R9, desc[UR8][R18.64] ;  /* 0x0000000812097981 */ /* 0x000ea4000c1e1100 */
[--C-:B------:R-:W-:Y:S02]  /*12d0*/  IMAD.X R15, RZ, RZ, R5.reuse, P1 ;  /* 0x000000ffff0f7224 */ /* 0x100fe400008e0605 */
[----:B------:R-:W2:Y:S01]  /*12e0*/  LDG.E.U8 R22, desc[UR8][R18.64+0x1] ;  /* 0x0000010812167981 */ /* 0x000ea2000c1e1100 */
[----:B------:R-:W-:-:S03]  /*12f0*/  IMAD.X R11, RZ, RZ, R5, P0 ;  /* 0x000000ffff0b7224 */ /* 0x000fc600000e0605 */
[----:B------:R-:W4:Y:S04]  /*1300*/  LDG.E.U8 R14, desc[UR8][R14.64+0x8] ;  /* 0x000008080e0e7981 */ /* 0x000f28000c1e1100 */
[----:B------:R-:W4:Y:S04]  /*1310*/  LDG.E.U8 R10, desc[UR8][R10.64+0x8] ;  /* 0x000008080a0a7981 */ /* 0x000f28000c1e1100 */
[----:B------:R-:W4:Y:S04]  /*1320*/  LDG.E.U8 R17, desc[UR8][R4.64+0x5] ;  /* 0x0000050804117981 */ /* 0x000f28000c1e1100 */
[----:B------:R-:W4:Y:S01]  /*1330*/  LDG.E.U8 R15, desc[UR8][R4.64+0x6] ;  /* 0x00000608040f7981 */ /* 0x000f22000c1e1100 */
[----:B---3--:R-:W-:-:S03]  /*1340*/  SHF.L.U32 R3, R20, 0x4, RZ ;  /* 0x0000000414037819 */ /* 0x008fc600000006ff */
[----:B------:R-:W3:Y:S01]  /*1350*/  LDG.E.U8 R20, desc[UR8][R18.64+0x3] ;  /* 0x0000030812147981 */ /* 0x000ee2000c1e1100 */
[----:B-----5:R-:W-:-:S03]  /*1360*/  LOP3.LUT R12, R3, 0xff, R16, 0xc8, !PT ;  /* 0x000000ff030c7812 */ /* 0x020fc600078ec810 */
[----:B------:R-:W5:Y:S01]  /*1370*/  LDG.E.U8 R16, desc[UR8][R18.64+0x2] ;  /* 0x0000020812107981 */ /* 0x000f62000c1e1100 */
[----:B------:R-:W-:-:S05]  /*1380*/  LEA R3, R12, R1, 0x3 ;  /* 0x000000010c037211 */ /* 0x000fca00078e18ff */
[----:B------:R-:W3:Y:S01]  /*1390*/  LDL.64 R12, [R3] ;  /* 0x00000000030c7983 */ /* 0x000ee20000100a00 */
[----:B--2---:R-:W-:Y:S01]  /*13a0*/  IMAD R9, R22, 0x100, R9 ;  /* 0x0000010016097824 */ /* 0x004fe200078e0209 */
[----:B----4-:R-:W-:-:S04]  /*13b0*/  SHF.L.U32 R21, R14, 0x4, RZ ;  /* 0x000000040e157819 */ /* 0x010fc800000006ff */
[----:B------:R-:W-:Y:S01]  /*13c0*/  LOP3.LUT R14, R21, 0xff, R10, 0xc8, !PT ;  /* 0x000000ff150e7812 */ /* 0x000fe200078ec80a */
[----:B-----5:R-:W-:Y:S02]  /*13d0*/  IMAD R9, R16, 0x10000, R9 ;  /* 0x0001000010097824 */ /* 0x020fe400078e0209 */
[----:B------:R-:W2:Y:S02]  /*13e0*/  LDG.E.U8 R16, desc[UR8][R4.64+0x4] ;  /* 0x0000040804107981 */ /* 0x000ea4000c1e1100 */
[----:B---3--:R-:W-:Y:S01]  /*13f0*/  IMAD R9, R20, 0x1000000, R9 ;  /* 0x0100000014097824 */ /* 0x008fe200078e0209 */
[----:B------:R-:W-:-:S03]  /*1400*/  IADD3 R13, PT, PT, R13, 0x1, RZ ;  /* 0x000000010d0d7810 */ /* 0x000fc60007ffe0ff */
[----:B------:R-:W-:Y:S02]  /*1410*/  IMAD.IADD R12, R9, 0x1, R12 ;  /* 0x00000001090c7824 */ /* 0x000fe400078e020c */
[----:B------:R-:W-:Y:S02]  /*1420*/  IMAD R9, R14, 0x8, R1 ;  /* 0x000000080e097824 */ /* 0x000fe400078e0201 */
[----:B------:R0:W3:Y:S04]  /*1430*/  LDG.E.U8 R14, desc[UR8][R4.64+0x7] ;  /* 0x00000708040e7981 */ /* 0x0000e8000c1e1100 */
[----:B------:R1:W-:Y:S04]  /*1440*/  STL.64 [R3], R12 ;  /* 0x0000000c03007387 */ /* 0x0003e80000100a00 */
[----:B------:R-:W4:Y:S01]  /*1450*/  LDL.64 R10, [R9] ;  /* 0x00000000090a7983 */ /* 0x000f220000100a00 */
[----:B------:R-:W-:-:S04]  /*1460*/  IADD3 R7, P0, P1, R7, 0x4, R4 ;  /* 0x0000000407077810 */ /* 0x000fc8000791e004 */
[----:B------:R-:W-:Y:S02]  /*1470*/  IADD3 R18, P2, PT, R7, 0x4, RZ ;  /* 0x0000000407127810 */ /* 0x000fe40007f5e0ff */
[----:B0-----:R-:W-:-:S05]  /*1480*/  IADD3.X R4, PT, PT, RZ, RZ, R5, P0, P1 ;  /* 0x000000ffff047210 */ /* 0x001fca00007e2405 */
[----:B-1----:R-:W-:Y:S02]  /*1490*/  IMAD.X R13, RZ, RZ, R4, P2 ;  /* 0x000000ffff0d7224 */ /* 0x002fe400010e0604 */
[----:B--2---:R-:W-:-:S05]  /*14a0*/  IMAD R16, R17, 0x100, R16 ;  /* 0x0000010011107824 */ /* 0x004fca00078e0210 */
[----:B------:R-:W-:-:S05]  /*14b0*/  LEA R15, R15, R16, 0x10 ;  /* 0x000000100f0f7211 */ /* 0x000fca00078e80ff */
[----:B---3--:R-:W-:-:S04]  /*14c0*/  IMAD R15, R14, 0x1000000, R15 ;  /* 0x010000000e0f7824 */ /* 0x008fc800078e020f */
[----:B----4-:R-:W-:Y:S01]  /*14d0*/  IMAD.IADD R10, R15, 0x1, R10 ;  /* 0x000000010f0a7824 */ /* 0x010fe200078e020a */
[----:B------:R-:W-:-:S05]  /*14e0*/  IADD3 R11, PT, PT, R11, 0x1, RZ ;  /* 0x000000010b0b7810 */ /* 0x000fca0007ffe0ff */
[----:B------:R3:W-:Y:S02]  /*14f0*/  STL.64 [R9], R10 ;  /* 0x0000000a09007387 */ /* 0x0007e40000100a00 */
.L_x_3:
[----:B-1----:R-:W-:Y:S01]  /*1500*/  IMAD.MOV.U32 R19, RZ, RZ, R13 ;  /* 0x000000ffff137224 */ /* 0x002fe200078e000d */
[----:B------:R-:W-:Y:S06]  /*1510*/  BRA.U UP1, `(.L_x_0) ;  /* 0x0000000101507547 */ /* 0x000fec000b800000 */
[-C--:B0-----:R-:W-:Y:S01]  /*1520*/  IADD3 R6, P1, PT, R6, R18.reuse, RZ ;  /* 0x0000001206067210 */ /* 0x081fe20007f3e0ff */
[----:B------:R-:W5:Y:S01]  /*1530*/  LDG.E.U8 R3, desc[UR8][R18.64] ;  /* 0x0000000812037981 */ /* 0x000f62000c1e1100 */
[----:B------:R-:W-:Y:S02]  /*1540*/  IADD3 R8, P0, PT, R8, R18, RZ ;  /* 0x0000001208087210 */ /* 0x000fe40007f1e0ff */
[----:B------:R-:W-:Y:S01]  /*1550*/  IADD3.X R7, PT, PT, RZ, R19, RZ, P1, !PT ;  /* 0x00000013ff077210 */ /* 0x000fe20000ffe4ff */
[----:B------:R-:W5:Y:S02]  /*1560*/  LDG.E.U8 R4, desc[UR8][R18.64+0x1] ;  /* 0x0000010812047981 */ /* 0x000f64000c1e1100 */
[----:B---3--:R-:W-:Y:S02]  /*1570*/  IMAD.X R9, RZ, RZ, R19, P0 ;  /* 0x000000ffff097224 */ /* 0x008fe400000e0613 */
[----:B------:R-:W3:Y:S04]  /*1580*/  LDG.E.U8 R6, desc[UR8][R6.64+0x4] ;  /* 0x0000040806067981 */ /* 0x000ee8000c1e1100 */
[----:B------:R-:W2:Y:S04]  /*1590*/  LDG.E.U8 R8, desc[UR8][R8.64+0x4] ;  /* 0x0000040808087981 */ /* 0x000ea8000c1e1100 */
[----:B------:R-:W4:Y:S01]  /*15a0*/  LDG.E.U8 R10, desc[UR8][R18.64+0x2] ;  /* 0x00000208120a7981 */ /* 0x000f22000c1e1100 */
[----:B---3--:R-:W-:-:S05]  /*15b0*/  IMAD.SHL.U32 R5, R6, 0x10, RZ ;  /* 0x0000001006057824 */ /* 0x008fca00078e00ff */
[----:B--2---:R-:W-:-:S04]  /*15c0*/  LOP3.LUT R12, R5, 0xff, R8, 0xc8, !PT ;  /* 0x000000ff050c7812 */ /* 0x004fc800078ec808 */
[----:B------:R-:W-:Y:S02]  /*15d0*/  LEA R5, R12, R1, 0x3 ;  /* 0x000000010c057211 */ /* 0x000fe400078e18ff */
[----:B------:R-:W2:Y:S04]  /*15e0*/  LDG.E.U8 R12, desc[UR8][R18.64+0x3] ;  /* 0x00000308120c7981 */ /* 0x000ea8000c1e1100 */
[----:B------:R-:W3:Y:S01]  /*15f0*/  LDL.64 R14, [R5] ;  /* 0x00000000050e7983 */ /* 0x000ee20000100a00 */
[----:B-----5:R-:W-:-:S04]  /*1600*/  IMAD R3, R4, 0x100, R3 ;  /* 0x0000010004037824 */ /* 0x020fc800078e0203 */
[----:B----4-:R-:W-:-:S05]  /*1610*/  IMAD R3, R10, 0x10000, R3 ;  /* 0x000100000a037824 */ /* 0x010fca00078e0203 */
[----:B--2---:R-:W-:Y:S01]  /*1620*/  LEA R3, R12, R3, 0x18 ;  /* 0x000000030c037211 */ /* 0x004fe200078ec0ff */
[----:B---3--:R-:W-:-:S04]  /*1630*/  VIADD R15, R15, 0x1 ;  /* 0x000000010f0f7836 */ /* 0x008fc80000000000 */
[----:B------:R-:W-:-:S05]  /*1640*/  IMAD.IADD R14, R3, 0x1, R14 ;  /* 0x00000001030e7824 */ /* 0x000fca00078e020e */
[----:B------:R0:W-:Y:S02]  /*1650*/  STL.64 [R5], R14 ;  /* 0x0000000e05007387 */ /* 0x0001e40000100a00 */
.L_x_0:
[----:B------:R-:W5:Y:S02]  /*1660*/  LDCU.64 UR4, c[0x0][0x390] ;  /* 0x00007200ff0477ac */ /* 0x000f640008000a00 */
[----:B-----5:R-:W-:Y:S01]  /*1670*/  LEA R12, P0, R2, UR4, 0xb ;  /* 0x00000004020c7c11 */ /* 0x020fe2000f8058ff */
[----:B------:R-:W-:-:S03]  /*1680*/  UMOV UR4, URZ ;  /* 0x000000ff00047c82 */ /* 0x000fc60008000000 */
[----:B------:R-:W-:Y:S02]  /*1690*/  IADD3 R12, P1, PT, R12, 0x40, RZ ;  /* 0x000000400c0c7810 */ /* 0x000fe40007f3e0ff */
[----:B------:R-:W-:-:S04]  /*16a0*/  LEA.HI.X R2, R2, UR5, RZ, 0xb, P0 ;  /* 0x0000000502027c11 */ /* 0x000fc800080f5cff */
[----:B-1----:R-:W-:-:S07]  /*16b0*/  IADD3.X R13, PT, PT, RZ, R2, RZ, P1, !PT ;  /* 0x00000002ff0d7210 */ /* 0x002fce0000ffe4ff */
.L_x_4:
[----:B-1-3--:R-:W3:Y:S04]  /*16c0*/  LDL.128 R8, [R0+-0x40] ;  /* 0xffffc00000087983 */ /* 0x00aee80000100c00 */
[----:B------:R-:W5:Y:S01]  /*16d0*/  LDL.128 R24, [R0+-0x30] ;  /* 0xffffd00000187983 */ /* 0x000f620000100c00 */
[----:B------:R-:W-:Y:S02]  /*16e0*/  IMAD.MOV.U32 R2, RZ, RZ, R12 ;  /* 0x000000ffff027224 */ /* 0x000fe400078e000c */
[----:B------:R-:W-:Y:S01]  /*16f0*/  IMAD.MOV.U32 R3, RZ, RZ, R13 ;  /* 0x000000ffff037224 */ /* 0x000fe200078e000d */
[----:B0-----:R-:W4:Y:S04]  /*1700*/  LDL.128 R4, [R0+-0x20] ;  /* 0xffffe00000047983 */ /* 0x001f280000100c00 */
[----:B--2---:R-:W2:Y:S04]  /*1710*/  LDL.128 R20, [R0+-0x10] ;  /* 0xfffff00000147983 */ /* 0x004ea80000100c00 */
[----:B------:R-:W2:Y:S04]  /*1720*/  LDL.128 R16, [R0] ;  /* 0x0000000000107983 */ /* 0x000ea80000100c00 */
[----:B------:R-:W2:Y:S04]  /*1730*/  LDL.128 R12, [R0+0x10] ;  /* 0x00001000000c7983 */ /* 0x000ea80000100c00 */
[----:B---3--:R-:W-:Y:S04]  /*1740*/  STG.E desc[UR8][R2.64+-0x40], R8 ;  /* 0xffffc00802007986 */ /* 0x008fe8000c101908 */
[----:B------:R-:W-:Y:S04]  /*1750*/  STG.E desc[UR8][R2.64+-0x3c], R9 ;  /* 0xffffc40902007986 */ /* 0x000fe8000c101908 */
[----:B------:R-:W-:Y:S04]  /*1760*/  STG.E desc[UR8][R2.64+-0x38], R10 ;  /* 0xffffc80a02007986 */ /* 0x000fe8000c101908 */
[----:B------:R0:W-:Y:S04]  /*1770*/  STG.E desc[UR8][R2.64+-0x34], R11 ;  /* 0xffffcc0b02007986 */ /* 0x0001e8000c101908 */
[----:B-----5:R-:W-:Y:S04]  /*1780*/  STG.E desc[UR8][R2.64+-0x30], R24 ;  /* 0xffffd01802007986 */ /* 0x020fe8000c101908 */
[----:B------:R-:W-:Y:S04]  /*1790*/  STG.E desc[UR8][R2.64+-0x2c], R25 ;  /* 0xffffd41902007986 */ /* 0x000fe8000c101908 */
[----:B------:R-:W-:Y:S04]  /*17a0*/  STG.E desc[UR8][R2.64+-0x28], R26 ;  /* 0xffffd81a02007986 */ /* 0x000fe8000c101908 */
[----:B------:R1:W-:Y:S04]  /*17b0*/  STG.E desc[UR8][R2.64+-0x24], R27 ;  /* 0xffffdc1b02007986 */ /* 0x0003e8000c101908 */
[----:B0-----:R-:W3:Y:S04]  /*17c0*/  LDL.128 R8, [R0+0x20] ;  /* 0x0000200000087983 */ /* 0x001ee80000100c00 */
[----:B-1----:R0:W5:Y:S04]  /*17d0*/  LDL.128 R24, [R0+0x30] ;  /* 0x0000300000187983 */ /* 0x0021680000100c00 */
[----:B----4-:R-:W-:Y:S04]  /*17e0*/  STG.E desc[UR8][R2.64+-0x20], R4 ;  /* 0xffffe00402007986 */ /* 0x010fe8000c101908 */
[----:B------:R-:W-:Y:S04]  /*17f0*/  STG.E desc[UR8][R2.64+-0x1c], R5 ;  /* 0xffffe40502007986 */ /* 0x000fe8000c101908 */
[----:B------:R-:W-:Y:S04]  /*1800*/  STG.E desc[UR8][R2.64+-0x18], R6 ;  /* 0xffffe80602007986 */ /* 0x000fe8000c101908 */
[----:B------:R-:W-:Y:S04]  /*1810*/  STG.E desc[UR8][R2.64+-0x14], R7 ;  /* 0xffffec0702007986 */ /* 0x000fe8000c101908 */
[----:B--2---:R-:W-:Y:S04]  /*1820*/  STG.E desc[UR8][R2.64+-0x10], R20 ;  /* 0xfffff01402007986 */ /* 0x004fe8000c101908 */
[----:B------:R-:W-:Y:S04]  /*1830*/  STG.E desc[UR8][R2.64+-0xc], R21 ;  /* 0xfffff41502007986 */ /* 0x000fe8000c101908 */
[----:B------:R-:W-:Y:S04]  /*1840*/  STG.E desc[UR8][R2.64+-0x8], R22 ;  /* 0xfffff81602007986 */ /* 0x000fe8000c101908 */
[----:B------:R-:W-:Y:S04]  /*1850*/  STG.E desc[UR8][R2.64+-0x4], R23 ;  /* 0xfffffc1702007986 */ /* 0x000fe8000c101908 */
[----:B------:R-:W-:Y:S04]  /*1860*/  STG.E desc[UR8][R2.64], R16 ;  /* 0x0000001002007986 */ /* 0x000fe8000c101908 */
[----:B------:R-:W-:Y:S04]  /*1870*/  STG.E desc[UR8][R2.64+0x4], R17 ;  /* 0x0000041102007986 */ /* 0x000fe8000c101908 */
[----:B------:R-:W-:Y:S04]  /*1880*/  STG.E desc[UR8][R2.64+0x8], R18 ;  /* 0x0000081202007986 */ /* 0x000fe8000c101908 */
[----:B------:R-:W-:Y:S04]  /*1890*/  STG.E desc[UR8][R2.64+0xc], R19 ;  /* 0x00000c1302007986 */ /* 0x000fe8000c101908 */
[----:B------:R-:W-:Y:S04]  /*18a0*/  STG.E desc[UR8][R2.64+0x18], R14 ;  /* 0x0000180e02007986 */ /* 0x000fe8000c101908 */
[----:B------:R-:W-:Y:S01]  /*18b0*/  STG.E desc[UR8][R2.64+0x1c], R15 ;  /* 0x00001c0f02007986 */ /* 0x000fe2000c101908 */
[----:B------:R-:W-:-:S04]  /*18c0*/  UIADD3 UR4, UPT, UPT, UR4, 0x20, URZ ;  /* 0x0000002004047890 */ /* 0x000fc8000fffe0ff */
[----:B------:R-:W-:Y:S01]  /*18d0*/  UISETP.NE.AND UP0, UPT, UR4, 0x200, UPT ;  /* 0x000002000400788c */ /* 0x000fe2000bf05270 */
[----:B------:R1:W-:Y:S01]  /*18e0*/  STG.E desc[UR8][R2.64+0x10], R12 ;  /* 0x0000100c02007986 */ /* 0x0003e2000c101908 */
[----:B0-----:R-:W-:-:S03]  /*18f0*/  VIADD R0, R0, 0x80 ;  /* 0x0000008000007836 */ /* 0x001fc60000000000 */
[----:B------:R0:W-:Y:S01]  /*1900*/  STG.E desc[UR8][R2.64+0x14], R13 ;  /* 0x0000140d02007986 */ /* 0x0001e2000c101908 */
[----:B-1----:R-:W-:-:S04]  /*1910*/  IADD3 R12, P0, PT, R2, 0x80, RZ ;  /* 0x00000080020c7810 */ /* 0x002fc80007f1e0ff */
[----:B0-----:R-:W-:Y:S01]  /*1920*/  IADD3.X R13, PT, PT, RZ, R3, RZ, P0, !PT ;  /* 0x00000003ff0d7210 */ /* 0x001fe200007fe4ff */
[----:B---3--:R1:W-:Y:S04]  /*1930*/  STG.E desc[UR8][R2.64+0x20], R8 ;  /* 0x0000200802007986 */ /* 0x0083e8000c101908 */
[----:B------:R1:W-:Y:S04]  /*1940*/  STG.E desc[UR8][R2.64+0x24], R9 ;  /* 0x0000240902007986 */ /* 0x0003e8000c101908 */
[----:B------:R1:W-:Y:S04]  /*1950*/  STG.E desc[UR8][R2.64+0x28], R10 ;  /* 0x0000280a02007986 */ /* 0x0003e8000c101908 */
[----:B------:R1:W-:Y:S04]  /*1960*/  STG.E desc[UR8][R2.64+0x2c], R11 ;  /* 0x00002c0b02007986 */ /* 0x0003e8000c101908 */
[----:B-----5:R1:W-:Y:S04]  /*1970*/  STG.E desc[UR8][R2.64+0x30], R24 ;  /* 0x0000301802007986 */ /* 0x0203e8000c101908 */
[----:B------:R1:W-:Y:S04]  /*1980*/  STG.E desc[UR8][R2.64+0x34], R25 ;  /* 0x0000341902007986 */ /* 0x0003e8000c101908 */
[----:B------:R1:W-:Y:S04]  /*1990*/  STG.E desc[UR8][R2.64+0x38], R26 ;  /* 0x0000381a02007986 */ /* 0x0003e8000c101908 */
[----:B------:R1:W-:Y:S01]  /*19a0*/  STG.E desc[UR8][R2.64+0x3c], R27 ;  /* 0x00003c1b02007986 */ /* 0x0003e2000c101908 */
[----:B------:R-:W-:Y:S05]  /*19b0*/  BRA.U UP0, `(.L_x_4) ;  /* 0xfffffffd00407547 */ /* 0x000fea000b83ffff */
[----:B------:R-:W-:Y:S05]  /*19c0*/  EXIT ;  /* 0x000000000000794d */ /* 0x000fea0003800000 */
.L_x_5:
[----:B------:R-:W-:-:S00]  /*19d0*/  BRA `(.L_x_5) ;  /* 0xfffffffc00fc7947 */ /* 0x000fc0000383ffff */
[----:B------:R-:W-:-:S00]  /*19e0*/  NOP ;  /* 0x0000000000007918 */ /* 0x000fc00000000000 */
        /* <DEDUP_REMOVED lines=9> */
.L_x_6:


//--------------------- .nv.shared.reserved.0     --------------------------
	.section	.nv.shared.reserved.0,"aw",@nobits
	.weak		__nv_reservedSMEM_offset_0_alias
	.size		__nv_reservedSMEM_offset_0_alias, 0, 64
	.other		__nv_reservedSMEM_offset_0_alias,@"STO_CUDA_RESERVED_SHARED STV_DEFAULT"
__nv_reservedSMEM_offset_0_alias:
	.zero		0
	.zero		64


//--------------------- .nv.constant0._Z3runPhhjPj --------------------------
	.section	.nv.constant0._Z3runPhhjPj,"a",@progbits
	.sectionflags	@""
	.align	4
.nv.constant0._Z3runPhhjPj:
	.zero		920


//--------------------- SYMBOLS --------------------------

	.type		.nv.reservedSmem.offset0,@object
	.size		.nv.reservedSmem.offset0,0x4
